//
// Generated by NVIDIA NVVM Compiler
//
// Compiler Build ID: CL-36424714
// Cuda compilation tools, release 13.0, V13.0.88
// Based on NVVM 20.0.0
//

.version 9.0
.target sm_100
.address_size 64

	// .globl	_Z12sgemm_kernelPKfiS0_iPfiiff

.visible .entry _Z12sgemm_kernelPKfiS0_iPfiiff(
	.param .u64 .ptr .align 1 _Z12sgemm_kernelPKfiS0_iPfiiff_param_0,
	.param .u32 _Z12sgemm_kernelPKfiS0_iPfiiff_param_1,
	.param .u64 .ptr .align 1 _Z12sgemm_kernelPKfiS0_iPfiiff_param_2,
	.param .u32 _Z12sgemm_kernelPKfiS0_iPfiiff_param_3,
	.param .u64 .ptr .align 1 _Z12sgemm_kernelPKfiS0_iPfiiff_param_4,
	.param .u32 _Z12sgemm_kernelPKfiS0_iPfiiff_param_5,
	.param .u32 _Z12sgemm_kernelPKfiS0_iPfiiff_param_6,
	.param .f32 _Z12sgemm_kernelPKfiS0_iPfiiff_param_7,
	.param .f32 _Z12sgemm_kernelPKfiS0_iPfiiff_param_8
)
{
	.reg .pred 	%p<10>;
	.reg .b32 	%r<45>;
	.reg .b32 	%f<73>;
	.reg .b64 	%rd<54>;

	ld.param.u64 	%rd4, [_Z12sgemm_kernelPKfiS0_iPfiiff_param_0];
	ld.param.u32 	%r20, [_Z12sgemm_kernelPKfiS0_iPfiiff_param_1];
	ld.param.u64 	%rd5, [_Z12sgemm_kernelPKfiS0_iPfiiff_param_2];
	ld.param.u32 	%r21, [_Z12sgemm_kernelPKfiS0_iPfiiff_param_3];
	ld.param.u32 	%r22, [_Z12sgemm_kernelPKfiS0_iPfiiff_param_5];
	ld.param.u32 	%r23, [_Z12sgemm_kernelPKfiS0_iPfiiff_param_6];
	ld.param.f32 	%f13, [_Z12sgemm_kernelPKfiS0_iPfiiff_param_7];
	ld.param.f32 	%f14, [_Z12sgemm_kernelPKfiS0_iPfiiff_param_8];
	cvta.to.global.u64 	%rd1, %rd5;
	cvta.to.global.u64 	%rd2, %rd4;
	mov.u32 	%r24, %ctaid.x;
	mov.u32 	%r25, %ntid.x;
	mov.u32 	%r26, %tid.x;
	mad.lo.s32 	%r1, %r24, %r25, %r26;
	mov.u32 	%r27, %ctaid.y;
	mov.u32 	%r28, %ntid.y;
	mov.u32 	%r29, %tid.y;
	mad.lo.s32 	%r2, %r27, %r28, %r29;
	setp.lt.s32 	%p1, %r23, 1;
	mov.f32 	%f72, 0f00000000;
	@%p1 bra 	$L__BB0_12;
	and.b32  	%r3, %r23, 7;
	setp.lt.u32 	%p2, %r23, 8;
	mov.f32 	%f72, 0f00000000;
	mov.b32 	%r43, 0;
	@%p2 bra 	$L__BB0_4;
	and.b32  	%r43, %r23, 2147483640;
	neg.s32 	%r41, %r43;
	shl.b32 	%r6, %r21, 3;
	shl.b32 	%r7, %r20, 3;
	mov.f32 	%f72, 0f00000000;
	mul.wide.s32 	%rd10, %r20, 4;
	mul.wide.s32 	%rd12, %r21, 4;
	mov.u32 	%r39, %r1;
	mov.u32 	%r40, %r2;
$L__BB0_3:
	.pragma "nounroll";
	mul.wide.s32 	%rd6, %r39, 4;
	add.s64 	%rd7, %rd2, %rd6;
	ld.global.f32 	%f19, [%rd7];
	mul.wide.s32 	%rd8, %r40, 4;
	add.s64 	%rd9, %rd1, %rd8;
	ld.global.f32 	%f20, [%rd9];
	fma.rn.f32 	%f21, %f19, %f20, %f72;
	add.s64 	%rd11, %rd7, %rd10;
	ld.global.f32 	%f22, [%rd11];
	add.s64 	%rd13, %rd9, %rd12;
	ld.global.f32 	%f23, [%rd13];
	fma.rn.f32 	%f24, %f22, %f23, %f21;
	add.s64 	%rd14, %rd11, %rd10;
	ld.global.f32 	%f25, [%rd14];
	add.s64 	%rd15, %rd13, %rd12;
	ld.global.f32 	%f26, [%rd15];
	fma.rn.f32 	%f27, %f25, %f26, %f24;
	add.s64 	%rd16, %rd14, %rd10;
	ld.global.f32 	%f28, [%rd16];
	add.s64 	%rd17, %rd15, %rd12;
	ld.global.f32 	%f29, [%rd17];
	fma.rn.f32 	%f30, %f28, %f29, %f27;
	add.s64 	%rd18, %rd16, %rd10;
	ld.global.f32 	%f31, [%rd18];
	add.s64 	%rd19, %rd17, %rd12;
	ld.global.f32 	%f32, [%rd19];
	fma.rn.f32 	%f33, %f31, %f32, %f30;
	add.s64 	%rd20, %rd18, %rd10;
	ld.global.f32 	%f34, [%rd20];
	add.s64 	%rd21, %rd19, %rd12;
	ld.global.f32 	%f35, [%rd21];
	fma.rn.f32 	%f36, %f34, %f35, %f33;
	add.s64 	%rd22, %rd20, %rd10;
	ld.global.f32 	%f37, [%rd22];
	add.s64 	%rd23, %rd21, %rd12;
	ld.global.f32 	%f38, [%rd23];
	fma.rn.f32 	%f39, %f37, %f38, %f36;
	add.s64 	%rd24, %rd22, %rd10;
	ld.global.f32 	%f40, [%rd24];
	add.s64 	%rd25, %rd23, %rd12;
	ld.global.f32 	%f41, [%rd25];
	fma.rn.f32 	%f72, %f40, %f41, %f39;
	add.s32 	%r41, %r41, 8;
	add.s32 	%r40, %r40, %r6;
	add.s32 	%r39, %r39, %r7;
	setp.ne.s32 	%p3, %r41, 0;
	@%p3 bra 	$L__BB0_3;
$L__BB0_4:
	setp.eq.s32 	%p4, %r3, 0;
	@%p4 bra 	$L__BB0_12;
	and.b32  	%r15, %r23, 3;
	setp.lt.u32 	%p5, %r3, 4;
	@%p5 bra 	$L__BB0_7;
	mad.lo.s32 	%r31, %r43, %r20, %r1;
	mul.wide.s32 	%rd26, %r31, 4;
	add.s64 	%rd27, %rd2, %rd26;
	ld.global.f32 	%f43, [%rd27];
	mad.lo.s32 	%r32, %r43, %r21, %r2;
	mul.wide.s32 	%rd28, %r32, 4;
	add.s64 	%rd29, %rd1, %rd28;
	ld.global.f32 	%f44, [%rd29];
	fma.rn.f32 	%f45, %f43, %f44, %f72;
	mul.wide.s32 	%rd30, %r20, 4;
	add.s64 	%rd31, %rd27, %rd30;
	ld.global.f32 	%f46, [%rd31];
	mul.wide.s32 	%rd32, %r21, 4;
	add.s64 	%rd33, %rd29, %rd32;
	ld.global.f32 	%f47, [%rd33];
	fma.rn.f32 	%f48, %f46, %f47, %f45;
	add.s64 	%rd34, %rd31, %rd30;
	ld.global.f32 	%f49, [%rd34];
	add.s64 	%rd35, %rd33, %rd32;
	ld.global.f32 	%f50, [%rd35];
	fma.rn.f32 	%f51, %f49, %f50, %f48;
	add.s64 	%rd36, %rd34, %rd30;
	ld.global.f32 	%f52, [%rd36];
	add.s64 	%rd37, %rd35, %rd32;
	ld.global.f32 	%f53, [%rd37];
	fma.rn.f32 	%f72, %f52, %f53, %f51;
	add.s32 	%r43, %r43, 4;
$L__BB0_7:
	setp.eq.s32 	%p6, %r15, 0;
	@%p6 bra 	$L__BB0_12;
	setp.eq.s32 	%p7, %r15, 1;
	@%p7 bra 	$L__BB0_10;
	mad.lo.s32 	%r33, %r43, %r20, %r1;
	mul.wide.s32 	%rd38, %r33, 4;
	add.s64 	%rd39, %rd2, %rd38;
	ld.global.f32 	%f55, [%rd39];
	mad.lo.s32 	%r34, %r43, %r21, %r2;
	mul.wide.s32 	%rd40, %r34, 4;
	add.s64 	%rd41, %rd1, %rd40;
	ld.global.f32 	%f56, [%rd41];
	fma.rn.f32 	%f57, %f55, %f56, %f72;
	mul.wide.s32 	%rd42, %r20, 4;
	add.s64 	%rd43, %rd39, %rd42;
	ld.global.f32 	%f58, [%rd43];
	mul.wide.s32 	%rd44, %r21, 4;
	add.s64 	%rd45, %rd41, %rd44;
	ld.global.f32 	%f59, [%rd45];
	fma.rn.f32 	%f72, %f58, %f59, %f57;
	add.s32 	%r43, %r43, 2;
$L__BB0_10:
	and.b32  	%r35, %r23, 1;
	setp.eq.b32 	%p8, %r35, 1;
	not.pred 	%p9, %p8;
	@%p9 bra 	$L__BB0_12;
	mad.lo.s32 	%r36, %r43, %r20, %r1;
	mul.wide.s32 	%rd46, %r36, 4;
	add.s64 	%rd47, %rd2, %rd46;
	ld.global.f32 	%f60, [%rd47];
	mad.lo.s32 	%r37, %r43, %r21, %r2;
	mul.wide.s32 	%rd48, %r37, 4;
	add.s64 	%rd49, %rd1, %rd48;
	ld.global.f32 	%f61, [%rd49];
	fma.rn.f32 	%f72, %f60, %f61, %f72;
$L__BB0_12:
	ld.param.u64 	%rd53, [_Z12sgemm_kernelPKfiS0_iPfiiff_param_4];
	cvta.to.global.u64 	%rd50, %rd53;
	mad.lo.s32 	%r38, %r22, %r2, %r1;
	mul.wide.s32 	%rd51, %r38, 4;
	add.s64 	%rd52, %rd50, %rd51;
	ld.global.f32 	%f62, [%rd52];
	mul.f32 	%f63, %f14, %f62;
	fma.rn.f32 	%f64, %f13, %f72, %f63;
	st.global.f32 	[%rd52], %f64;
	ret;

}


// ===== COMPILED SASS (sm_100) =====

	.target	sm_100

	.elftype	@"ET_EXEC"


//--------------------- .note.nv.tkinfo           --------------------------
	.section	.note.nv.tkinfo,"",@"SHT_NOTE"
	.sectionflags	@"SHF_NOTE_NV_TKINFO"
	.tkinfo
        /*0018*/ 	.word	0x00000002
        /*0030*/ 	.string	""
        /*0030*/ 	.string	"ptxas"
        /*0030*/ 	.string	"Cuda compilation tools, release 13.0, V13.0.88"
        /*0030*/ 	.string	"Build cuda_13.0.r13.0/compiler.36424714_0"
        /*0030*/ 	.string	"-arch sm_100 -m 64 "



//--------------------- .note.nv.cuinfo           --------------------------
	.section	.note.nv.cuinfo,"",@"SHT_NOTE"
	.sectionflags	@"SHF_NOTE_NV_CUINFO"
        /*0018*/ 	.short	0x0002
        /*001a*/ 	.short	0x0064
        /*001c*/ 	.short	0x0082
	.zero		2


//--------------------- .nv.info                  --------------------------
	.section	.nv.info,"",@"SHT_CUDA_INFO"
	.align	4


	//----- nvinfo : EIATTR_REGCOUNT
	.align		4
        /*0000*/ 	.byte	0x04, 0x2f
        /*0002*/ 	.short	(.L_1 - .L_0)
	.align		4
.L_0:
        /*0004*/ 	.word	index@(_Z12sgemm_kernelPKfiS0_iPfiiff)
        /*0008*/ 	.word	0x00000020


	//----- nvinfo : EIATTR_FRAME_SIZE
	.align		4
.L_1:
        /*000c*/ 	.byte	0x04, 0x11
        /*000e*/ 	.short	(.L_3 - .L_2)
	.align		4
.L_2:
        /*0010*/ 	.word	index@(_Z12sgemm_kernelPKfiS0_iPfiiff)
        /*0014*/ 	.word	0x00000000


	//----- nvinfo : EIATTR_MIN_STACK_SIZE
	.align		4
.L_3:
        /*0018*/ 	.byte	0x04, 0x12
        /*001a*/ 	.short	(.L_5 - .L_4)
	.align		4
.L_4:
        /*001c*/ 	.word	index@(_Z12sgemm_kernelPKfiS0_iPfiiff)
        /*0020*/ 	.word	0x00000000
.L_5:


//--------------------- .nv.compat                --------------------------
	.section	.nv.compat,"",@"SHT_CUDA_COMPAT_INFO"
	.align	4
        /*0000*/ 	.byte	0x02, 0x09, 0x00, 0x00, 0x02, 0x02, 0x01, 0x00, 0x02, 0x05, 0x05, 0x00, 0x03, 0x07, 0x01, 0x01
        /*0010*/ 	.byte	0x02, 0x03, 0x00, 0x00, 0x02, 0x06, 0x01, 0x00, 0x04, 0x0b, 0x08, 0x00, 0x09, 0x00, 0x00, 0x00
        /*0020*/ 	.byte	0x00, 0x00, 0x00, 0x00


//--------------------- .nv.info._Z12sgemm_kernelPKfiS0_iPfiiff --------------------------
	.section	.nv.info._Z12sgemm_kernelPKfiS0_iPfiiff,"",@"SHT_CUDA_INFO"
	.sectionflags	@""
	.align	4


	//----- nvinfo : EIATTR_CUDA_API_VERSION
	.align		4
        /*0000*/ 	.byte	0x04, 0x37
        /*0002*/ 	.short	(.L_7 - .L_6)
.L_6:
        /*0004*/ 	.word	0x00000082


	//----- nvinfo : EIATTR_KPARAM_INFO
	.align		4
.L_7:
        /*0008*/ 	.byte	0x04, 0x17
        /*000a*/ 	.short	(.L_9 - .L_8)
.L_8:
        /*000c*/ 	.word	0x00000000
        /*0010*/ 	.short	0x0008
        /*0012*/ 	.short	0x0034
        /*0014*/ 	.byte	0x00, 0xf0, 0x11, 0x00


	//----- nvinfo : EIATTR_KPARAM_INFO
	.align		4
.L_9:
        /*0018*/ 	.byte	0x04, 0x17
        /*001a*/ 	.short	(.L_11 - .L_10)
.L_10:
        /*001c*/ 	.word	0x00000000
        /*0020*/ 	.short	0x0007
        /*0022*/ 	.short	0x0030
        /*0024*/ 	.byte	0x00, 0xf0, 0x11, 0x00


	//----- nvinfo : EIATTR_KPARAM_INFO
	.align		4
.L_11:
        /*0028*/ 	.byte	0x04, 0x17
        /*002a*/ 	.short	(.L_13 - .L_12)
.L_12:
        /*002c*/ 	.word	0x00000000
        /*0030*/ 	.short	0x0006
        /*0032*/ 	.short	0x002c
        /*0034*/ 	.byte	0x00, 0xf0, 0x11, 0x00


	//----- nvinfo : EIATTR_KPARAM_INFO
	.align		4
.L_13:
        /*0038*/ 	.byte	0x04, 0x17
        /*003a*/ 	.short	(.L_15 - .L_14)
.L_14:
        /*003c*/ 	.word	0x00000000
        /*0040*/ 	.short	0x0005
        /*0042*/ 	.short	0x0028
        /*0044*/ 	.byte	0x00, 0xf0, 0x11, 0x00


	//----- nvinfo : EIATTR_KPARAM_INFO
	.align		4
.L_15:
        /*0048*/ 	.byte	0x04, 0x17
        /*004a*/ 	.short	(.L_17 - .L_16)
.L_16:
        /*004c*/ 	.word	0x00000000
        /*0050*/ 	.short	0x0004
        /*0052*/ 	.short	0x0020
        /*0054*/ 	.byte	0x00, 0xf5, 0x21, 0x00


	//----- nvinfo : EIATTR_KPARAM_INFO
	.align		4
.L_17:
        /*0058*/ 	.byte	0x04, 0x17
        /*005a*/ 	.short	(.L_19 - .L_18)
.L_18:
        /*005c*/ 	.word	0x00000000
        /*0060*/ 	.short	0x0003
        /*0062*/ 	.short	0x0018
        /*0064*/ 	.byte	0x00, 0xf0, 0x11, 0x00


	//----- nvinfo : EIATTR_KPARAM_INFO
	.align		4
.L_19:
        /*0068*/ 	.byte	0x04, 0x17
        /*006a*/ 	.short	(.L_21 - .L_20)
.L_20:
        /*006c*/ 	.word	0x00000000
        /*0070*/ 	.short	0x0002
        /*0072*/ 	.short	0x0010
        /*0074*/ 	.byte	0x00, 0xf5, 0x21, 0x00


	//----- nvinfo : EIATTR_KPARAM_INFO
	.align		4
.L_21:
        /*0078*/ 	.byte	0x04, 0x17
        /*007a*/ 	.short	(.L_23 - .L_22)
.L_22:
        /*007c*/ 	.word	0x00000000
        /*0080*/ 	.short	0x0001
        /*0082*/ 	.short	0x0008
        /*0084*/ 	.byte	0x00, 0xf0, 0x11, 0x00


	//----- nvinfo : EIATTR_KPARAM_INFO
	.align		4
.L_23:
        /*0088*/ 	.byte	0x04, 0x17
        /*008a*/ 	.short	(.L_25 - .L_24)
.L_24:
        /*008c*/ 	.word	0x00000000
        /*0090*/ 	.short	0x0000
        /*0092*/ 	.short	0x0000
        /*0094*/ 	.byte	0x00, 0xf5, 0x21, 0x00


	//----- nvinfo : EIATTR_SPARSE_MMA_MASK
	.align		4
.L_25:
        /*0098*/ 	.byte	0x03, 0x50
        /*009a*/ 	.short	0x0000


	//----- nvinfo : EIATTR_MAXREG_COUNT
	.align		4
        /*009c*/ 	.byte	0x03, 0x1b
        /*009e*/ 	.short	0x00ff


	//----- nvinfo : EIATTR_MERCURY_ISA_VERSION
	.align		4
        /*00a0*/ 	.byte	0x03, 0x5f
        /*00a2*/ 	.short	0x0101


	//----- nvinfo : EIATTR_VRC_CTA_INIT_COUNT
	.align		4
        /*00a4*/ 	.byte	0x02, 0x4a
	.zero		1
	.zero		1


	//----- nvinfo : EIATTR_EXIT_INSTR_OFFSETS
	.align		4
        /*00a8*/ 	.byte	0x04, 0x1c
        /*00aa*/ 	.short	(.L_27 - .L_26)


	//   ....[0]....
.L_26:
        /*00ac*/ 	.word	0x00000930


	//----- nvinfo : EIATTR_CBANK_PARAM_SIZE
	.align		4
.L_27:
        /*00b0*/ 	.byte	0x03, 0x19
        /*00b2*/ 	.short	0x0038


	//----- nvinfo : EIATTR_PARAM_CBANK
	.align		4
        /*00b4*/ 	.byte	0x04, 0x0a
        /*00b6*/ 	.short	(.L_29 - .L_28)
	.align		4
.L_28:
        /*00b8*/ 	.word	index@(.nv.constant0._Z12sgemm_kernelPKfiS0_iPfiiff)
        /*00bc*/ 	.short	0x0380
        /*00be*/ 	.short	0x0038


	//----- nvinfo : EIATTR_SW_WAR
	.align		4
.L_29:
        /*00c0*/ 	.byte	0x04, 0x36
        /*00c2*/ 	.short	(.L_31 - .L_30)
.L_30:
        /*00c4*/ 	.word	0x00000008
.L_31:


//--------------------- .nv.callgraph             --------------------------
	.section	.nv.callgraph,"",@"SHT_CUDA_CALLGRAPH"
	.align	4
	.sectionentsize	8
	.align		4
        /*0000*/ 	.word	0x00000000
	.align		4
        /*0004*/ 	.word	0xffffffff
	.align		4
        /*0008*/ 	.word	0x00000000
	.align		4
        /*000c*/ 	.word	0xfffffffe
	.align		4
        /*0010*/ 	.word	0x00000000
	.align		4
        /*0014*/ 	.word	0xfffffffd
	.align		4
        /*0018*/ 	.word	0x00000000
	.align		4
        /*001c*/ 	.word	0xfffffffc


//--------------------- .text._Z12sgemm_kernelPKfiS0_iPfiiff --------------------------
	.section	.text._Z12sgemm_kernelPKfiS0_iPfiiff,"ax",@progbits
	.align	128
        .global         _Z12sgemm_kernelPKfiS0_iPfiiff
        .type           _Z12sgemm_kernelPKfiS0_iPfiiff,@function
        .size           _Z12sgemm_kernelPKfiS0_iPfiiff,(.L_x_5 - _Z12sgemm_kernelPKfiS0_iPfiiff)
        .other          _Z12sgemm_kernelPKfiS0_iPfiiff,@"STO_CUDA_ENTRY STV_DEFAULT"
_Z12sgemm_kernelPKfiS0_iPfiiff:
.text._Z12sgemm_kernelPKfiS0_iPfiiff:
[----:B------:R-:W-:Y:S08]  /*0000*/  LDC R1, c[0x0][0x37c] ;  /* 0x0000df00ff017b82 */ /* 0x000ff00000000800 */
[----:B------:R-:W0:Y:S01]  /*0010*/  LDC R0, c[0x0][0x3ac] ;  /* 0x0000eb00ff007b82 */ /* 0x000e220000000800 */
[----:B------:R-:W1:Y:S01]  /*0020*/  S2R R3, SR_TID.X ;  /* 0x0000000000037919 */ /* 0x000e620000002100 */
[----:B------:R-:W2:Y:S01]  /*0030*/  LDCU.64 UR4, c[0x0][0x358] ;  /* 0x00006b00ff0477ac */ /* 0x000ea20008000a00 */
[----:B------:R-:W-:Y:S01]  /*0040*/  HFMA2 R9, -RZ, RZ, 0, 0 ;  /* 0x00000000ff097431 */ /* 0x000fe200000001ff */
[----:B------:R-:W3:Y:S04]  /*0050*/  S2R R5, SR_TID.Y ;  /* 0x0000000000057919 */ /* 0x000ee80000002200 */
[----:B------:R-:W1:Y:S08]  /*0060*/  S2UR UR6, SR_CTAID.X ;  /* 0x00000000000679c3 */ /* 0x000e700000002500 */
[----:B------:R-:W1:Y:S08]  /*0070*/  LDC R2, c[0x0][0x360] ;  /* 0x0000d800ff027b82 */ /* 0x000e700000000800 */
[----:B------:R-:W3:Y:S01]  /*0080*/  S2UR UR7, SR_CTAID.Y ;  /* 0x00000000000779c3 */ /* 0x000ee20000002600 */
[----:B0-----:R-:W-:-:S07]  /*0090*/  ISETP.GE.AND P0, PT, R0, 0x1, PT ;  /* 0x000000010000780c */ /* 0x001fce0003f06270 */
[----:B------:R-:W3:Y:S01]  /*00a0*/  LDC R4, c[0x0][0x364] ;  /* 0x0000d900ff047b82 */ /* 0x000ee20000000800 */
[----:B-1----:R-:W-:Y:S02]  /*00b0*/  IMAD R2, R2, UR6, R3 ;  /* 0x0000000602027c24 */ /* 0x002fe4000f8e0203 */
[----:B---3--:R-:W-:-:S03]  /*00c0*/  IMAD R3, R4, UR7, R5 ;  /* 0x0000000704037c24 */ /* 0x008fc6000f8e0205 */
[----:B--2---:R-:W-:Y:S05]  /*00d0*/  @!P0 BRA `(.L_x_0) ;  /* 0x0000000400f08947 */ /* 0x004fea0003800000 */
[C---:B------:R-:W-:Y:S02]  /*00e0*/  ISETP.GE.U32.AND P1, PT, R0.reuse, 0x8, PT ;  /* 0x000000080000780c */ /* 0x040fe40003f26070 */
[----:B------:R-:W-:Y:S02]  /*00f0*/  LOP3.LUT R5, R0, 0x7, RZ, 0xc0, !PT ;  /* 0x0000000700057812 */ /* 0x000fe400078ec0ff */
[----:B------:R-:W-:Y:S02]  /*0100*/  MOV R9, RZ ;  /* 0x000000ff00097202 */ /* 0x000fe40000000f00 */
[----:B------:R-:W-:Y:S02]  /*0110*/  ISETP.NE.AND P0, PT, R5, RZ, PT ;  /* 0x000000ff0500720c */ /* 0x000fe40003f05270 */
[----:B------:R-:W-:-:S05]  /*0120*/  MOV R6, RZ ;  /* 0x000000ff00067202 */ /* 0x000fca0000000f00 */
[----:B------:R-:W-:Y:S06]  /*0130*/  @!P1 BRA `(.L_x_1) ;  /* 0x0000000000d89947 */ /* 0x000fec0003800000 */
[----:B------:R-:W-:Y:S02]  /*0140*/  LOP3.LUT R6, R0, 0x7ffffff8, RZ, 0xc0, !PT ;  /* 0x7ffffff800067812 */ /* 0x000fe400078ec0ff */
[----:B------:R-:W-:Y:S02]  /*0150*/  MOV R9, RZ ;  /* 0x000000ff00097202 */ /* 0x000fe40000000f00 */
[----:B------:R-:W-:Y:S02]  /*0160*/  MOV R8, R2 ;  /* 0x0000000200087202 */ /* 0x000fe40000000f00 */
[----:B------:R-:W-:Y:S02]  /*0170*/  MOV R7, R3 ;  /* 0x0000000300077202 */ /* 0x000fe40000000f00 */
[----:B------:R-:W-:-:S07]  /*0180*/  IADD3 R4, PT, PT, -R6, RZ, RZ ;  /* 0x000000ff06047210 */ /* 0x000fce0007ffe1ff */
.L_x_2:
[----:B------:R-:W0:Y:S08]  /*0190*/  LDC.64 R24, c[0x0][0x380] ;  /* 0x0000e000ff187b82 */ /* 0x000e300000000a00 */
[----:B------:R-:W1:Y:S08]  /*01a0*/  LDC.64 R16, c[0x0][0x390] ;  /* 0x0000e400ff107b82 */ /* 0x000e700000000a00 */
[----:B------:R-:W2:Y:S01]  /*01b0*/  LDC R10, c[0x0][0x398] ;  /* 0x0000e600ff0a7b82 */ /* 0x000ea20000000800 */
[----:B0-----:R-:W-:-:S07]  /*01c0*/  IMAD.WIDE R24, R8, 0x4, R24 ;  /* 0x0000000408187825 */ /* 0x001fce00078e0218 */
[----:B------:R-:W0:Y:S01]  /*01d0*/  LDC R11, c[0x0][0x388] ;  /* 0x0000e200ff0b7b82 */ /* 0x000e220000000800 */
[----:B------:R-:W3:Y:S01]  /*01e0*/  LDG.E R14, desc[UR4][R24.64] ;  /* 0x00000004180e7981 */ /* 0x000ee2000c1e1900 */
[----:B-1----:R-:W-:-:S05]  /*01f0*/  IMAD.WIDE R16, R7, 0x4, R16 ;  /* 0x0000000407107825 */ /* 0x002fca00078e0210 */
[----:B------:R1:W3:Y:S01]  /*0200*/  LDG.E R15, desc[UR4][R16.64] ;  /* 0x00000004100f7981 */ /* 0x0002e2000c1e1900 */
[----:B--2---:R-:W-:-:S05]  /*0210*/  IMAD.WIDE R18, R10, 0x4, R16 ;  /* 0x000000040a127825 */ /* 0x004fca00078e0210 */
[----:B------:R2:W4:Y:S01]  /*0220*/  LDG.E R27, desc[UR4][R18.64] ;  /* 0x00000004121b7981 */ /* 0x000522000c1e1900 */
[----:B0-----:R-:W-:-:S04]  /*0230*/  IMAD.WIDE R28, R11, 0x4, R24 ;  /* 0x000000040b1c7825 */ /* 0x001fc800078e0218 */
[----:B------:R-:W-:-:S04]  /*0240*/  IMAD.WIDE R12, R10, 0x4, R18 ;  /* 0x000000040a0c7825 */ /* 0x000fc800078e0212 */
[C---:B------:R-:W-:Y:S01]  /*0250*/  IMAD.WIDE R22, R11.reuse, 0x4, R28 ;  /* 0x000000040b167825 */ /* 0x040fe200078e021c */
[----:B------:R-:W5:Y:S03]  /*0260*/  LDG.E R26, desc[UR4][R12.64] ;  /* 0x000000040c1a7981 */ /* 0x000f66000c1e1900 */
[C---:B-1----:R-:W-:Y:S01]  /*0270*/  IMAD.WIDE R16, R10.reuse, 0x4, R12 ;  /* 0x000000040a107825 */ /* 0x042fe200078e020c */
[----:B------:R-:W4:Y:S03]  /*0280*/  LDG.E R28, desc[UR4][R28.64] ;  /* 0x000000041c1c7981 */ /* 0x000f26000c1e1900 */
[----:B------:R-:W-:Y:S01]  /*0290*/  IMAD.WIDE R20, R11, 0x4, R22 ;  /* 0x000000040b147825 */ /* 0x000fe200078e0216 */
[----:B------:R-:W5:Y:S03]  /*02a0*/  LDG.E R25, desc[UR4][R22.64] ;  /* 0x0000000416197981 */ /* 0x000f66000c1e1900 */
[C---:B--2---:R-:W-:Y:S01]  /*02b0*/  IMAD.WIDE R18, R10.reuse, 0x4, R16 ;  /* 0x000000040a127825 */ /* 0x044fe200078e0210 */
[----:B------:R0:W2:Y:S04]  /*02c0*/  LDG.E R24, desc[UR4][R16.64] ;  /* 0x0000000410187981 */ /* 0x0000a8000c1e1900 */
[----:B------:R-:W2:Y:S01]  /*02d0*/  LDG.E R23, desc[UR4][R20.64] ;  /* 0x0000000414177981 */ /* 0x000ea2000c1e1900 */
[----:B0-----:R-:W-:-:S03]  /*02e0*/  IMAD.WIDE R16, R10, 0x4, R18 ;  /* 0x000000040a107825 */ /* 0x001fc600078e0212 */
[----:B------:R0:W2:Y:S02]  /*02f0*/  LDG.E R22, desc[UR4][R18.64] ;  /* 0x0000000412167981 */ /* 0x0000a4000c1e1900 */
[----:B0-----:R-:W-:-:S04]  /*0300*/  IMAD.WIDE R18, R10, 0x4, R16 ;  /* 0x000000040a127825 */ /* 0x001fc800078e0210 */
[----:B---3--:R-:W-:Y:S01]  /*0310*/  FFMA R9, R14, R15, R9 ;  /* 0x0000000f0e097223 */ /* 0x008fe20000000009 */
[C---:B------:R-:W-:Y:S02]  /*0320*/  IMAD.WIDE R14, R11.reuse, 0x4, R20 ;  /* 0x000000040b0e7825 */ /* 0x040fe400078e0214 */
[----:B------:R-:W3:Y:S04]  /*0330*/  LDG.E R20, desc[UR4][R16.64] ;  /* 0x0000000410147981 */ /* 0x000ee8000c1e1900 */
[----:B------:R0:W3:Y:S04]  /*0340*/  LDG.E R21, desc[UR4][R14.64] ;  /* 0x000000040e157981 */ /* 0x0000e8000c1e1900 */
[----:B------:R1:W3:Y:S01]  /*0350*/  LDG.E R17, desc[UR4][R18.64] ;  /* 0x0000000412117981 */ /* 0x0002e2000c1e1900 */
[----:B0-----:R-:W-:-:S05]  /*0360*/  IMAD.WIDE R14, R11, 0x4, R14 ;  /* 0x000000040b0e7825 */ /* 0x001fca00078e020e */
[----:B------:R0:W3:Y:S01]  /*0370*/  LDG.E R13, desc[UR4][R14.64] ;  /* 0x000000040e0d7981 */ /* 0x0000e2000c1e1900 */
[----:B-1----:R-:W-:-:S06]  /*0380*/  IMAD.WIDE R18, R10, 0x4, R18 ;  /* 0x000000040a127825 */ /* 0x002fcc00078e0212 */
[----:B------:R-:W3:Y:S01]  /*0390*/  LDG.E R18, desc[UR4][R18.64] ;  /* 0x0000000412127981 */ /* 0x000ee2000c1e1900 */
[----:B0-----:R-:W-:-:S05]  /*03a0*/  IMAD.WIDE R14, R11, 0x4, R14 ;  /* 0x000000040b0e7825 */ /* 0x001fca00078e020e */
[----:B------:R0:W3:Y:S02]  /*03b0*/  LDG.E R12, desc[UR4][R14.64] ;  /* 0x000000040e0c7981 */ /* 0x0000e4000c1e1900 */
[----:B0-----:R-:W-:-:S05]  /*03c0*/  IMAD.WIDE R14, R11, 0x4, R14 ;  /* 0x000000040b0e7825 */ /* 0x001fca00078e020e */
[----:B------:R-:W3:Y:S01]  /*03d0*/  LDG.E R29, desc[UR4][R14.64] ;  /* 0x000000040e1d7981 */ /* 0x000ee2000c1e1900 */
[----:B----4-:R-:W-:Y:S01]  /*03e0*/  FFMA R28, R28, R27, R9 ;  /* 0x0000001b1c1c7223 */ /* 0x010fe20000000009 */
[----:B------:R-:W-:-:S03]  /*03f0*/  IADD3 R4, PT, PT, R4, 0x8, RZ ;  /* 0x0000000804047810 */ /* 0x000fc60007ffe0ff */
[----:B-----5:R-:W-:Y:S01]  /*0400*/  FFMA R26, R25, R26, R28 ;  /* 0x0000001a191a7223 */ /* 0x020fe2000000001c */
[----:B------:R-:W-:-:S03]  /*0410*/  ISETP.NE.AND P1, PT, R4, RZ, PT ;  /* 0x000000ff0400720c */ /* 0x000fc60003f25270 */
[----:B--2---:R-:W-:Y:S01]  /*0420*/  FFMA R24, R23, R24, R26 ;  /* 0x0000001817187223 */ /* 0x004fe2000000001a */
[----:B------:R-:W-:Y:S02]  /*0430*/  LEA R8, R11, R8, 0x3 ;  /* 0x000000080b087211 */ /* 0x000fe400078e18ff */
[----:B------:R-:W-:Y:S01]  /*0440*/  LEA R7, R10, R7, 0x3 ;  /* 0x000000070a077211 */ /* 0x000fe200078e18ff */
[----:B---3--:R-:W-:-:S04]  /*0450*/  FFMA R22, R21, R22, R24 ;  /* 0x0000001615167223 */ /* 0x008fc80000000018 */
[----:B------:R-:W-:-:S04]  /*0460*/  FFMA R13, R13, R20, R22 ;  /* 0x000000140d0d7223 */ /* 0x000fc80000000016 */
[----:B------:R-:W-:-:S04]  /*0470*/  FFMA R12, R12, R17, R13 ;  /* 0x000000110c0c7223 */ /* 0x000fc8000000000d */
[----:B------:R-:W-:Y:S01]  /*0480*/  FFMA R9, R29, R18, R12 ;  /* 0x000000121d097223 */ /* 0x000fe2000000000c */
[----:B------:R-:W-:Y:S06]  /*0490*/  @P1 BRA `(.L_x_2) ;  /* 0xfffffffc003c1947 */ /* 0x000fec000383ffff */
.L_x_1:
[----:B------:R-:W-:Y:S05]  /*04a0*/  @!P0 BRA `(.L_x_0) ;  /* 0x0000000000fc8947 */ /* 0x000fea0003800000 */
[----:B------:R-:W-:Y:S02]  /*04b0*/  ISETP.GE.U32.AND P0, PT, R5, 0x4, PT ;  /* 0x000000040500780c */ /* 0x000fe40003f06070 */
[----:B------:R-:W-:-:S04]  /*04c0*/  LOP3.LUT R24, R0, 0x3, RZ, 0xc0, !PT ;  /* 0x0000000300187812 */ /* 0x000fc800078ec0ff */
[----:B------:R-:W-:-:S07]  /*04d0*/  ISETP.NE.AND P1, PT, R24, RZ, PT ;  /* 0x000000ff1800720c */ /* 0x000fce0003f25270 */
[----:B------:R-:W-:Y:S06]  /*04e0*/  @!P0 BRA `(.L_x_3) ;  /* 0x00000000006c8947 */ /* 0x000fec0003800000 */
[----:B------:R-:W0:Y:S08]  /*04f0*/  LDC R17, c[0x0][0x388] ;  /* 0x0000e200ff117b82 */ /* 0x000e300000000800 */
[----:B------:R-:W1:Y:S08]  /*0500*/  LDC R7, c[0x0][0x398] ;  /* 0x0000e600ff077b82 */ /* 0x000e700000000800 */
[----:B------:R-:W2:Y:S08]  /*0510*/  LDC.64 R20, c[0x0][0x380] ;  /* 0x0000e000ff147b82 */ /* 0x000eb00000000a00 */
[----:B------:R-:W3:Y:S01]  /*0520*/  LDC.64 R22, c[0x0][0x390] ;  /* 0x0000e400ff167b82 */ /* 0x000ee20000000a00 */
[----:B0-----:R-:W-:-:S02]  /*0530*/  IMAD R5, R6, R17, R2 ;  /* 0x0000001106057224 */ /* 0x001fc400078e0202 */
[----:B-1----:R-:W-:Y:S02]  /*0540*/  IMAD R11, R6, R7, R3 ;  /* 0x00000007060b7224 */ /* 0x002fe400078e0203 */
[----:B--2---:R-:W-:-:S05]  /*0550*/  IMAD.WIDE R20, R5, 0x4, R20 ;  /* 0x0000000405147825 */ /* 0x004fca00078e0214 */
[----:B------:R-:W2:Y:S01]  /*0560*/  LDG.E R8, desc[UR4][R20.64] ;  /* 0x0000000414087981 */ /* 0x000ea2000c1e1900 */
[----:B------:R-:W-:-:S04]  /*0570*/  IMAD.WIDE R4, R17, 0x4, R20 ;  /* 0x0000000411047825 */ /* 0x000fc800078e0214 */
[----:B---3--:R-:W-:-:S04]  /*0580*/  IMAD.WIDE R22, R11, 0x4, R22 ;  /* 0x000000040b167825 */ /* 0x008fc800078e0216 */
[----:B------:R-:W-:Y:S02]  /*0590*/  IMAD.WIDE R10, R7, 0x4, R22 ;  /* 0x00000004070a7825 */ /* 0x000fe400078e0216 */
[----:B------:R-:W2:Y:S02]  /*05a0*/  LDG.E R22, desc[UR4][R22.64] ;  /* 0x0000000416167981 */ /* 0x000ea4000c1e1900 */
[----:B------:R-:W-:Y:S02]  /*05b0*/  IMAD.WIDE R14, R17, 0x4, R4 ;  /* 0x00000004110e7825 */ /* 0x000fe400078e0204 */
[----:B------:R-:W3:Y:S02]  /*05c0*/  LDG.E R5, desc[UR4][R4.64] ;  /* 0x0000000404057981 */ /* 0x000ee4000c1e1900 */
[----:B------:R-:W-:Y:S02]  /*05d0*/  IMAD.WIDE R12, R7, 0x4, R10 ;  /* 0x00000004070c7825 */ /* 0x000fe400078e020a */
[----:B------:R-:W3:Y:S02]  /*05e0*/  LDG.E R10, desc[UR4][R10.64] ;  /* 0x000000040a0a7981 */ /* 0x000ee4000c1e1900 */
[----:B------:R-:W-:-:S02]  /*05f0*/  IMAD.WIDE R16, R17, 0x4, R14 ;  /* 0x0000000411107825 */ /* 0x000fc400078e020e */
[----:B------:R-:W4:Y:S02]  /*0600*/  LDG.E R25, desc[UR4][R14.64] ;  /* 0x000000040e197981 */ /* 0x000f24000c1e1900 */
[----:B------:R-:W-:Y:S02]  /*0610*/  IMAD.WIDE R18, R7, 0x4, R12 ;  /* 0x0000000407127825 */ /* 0x000fe400078e020c */
[----:B------:R-:W4:Y:S04]  /*0620*/  LDG.E R12, desc[UR4][R12.64] ;  /* 0x000000040c0c7981 */ /* 0x000f28000c1e1900 */
[----:B------:R-:W5:Y:S04]  /*0630*/  LDG.E R17, desc[UR4][R16.64] ;  /* 0x0000000410117981 */ /* 0x000f68000c1e1900 */
[----:B------:R-:W5:Y:S01]  /*0640*/  LDG.E R18, desc[UR4][R18.64] ;  /* 0x0000000412127981 */ /* 0x000f62000c1e1900 */
[----:B------:R-:W-:Y:S01]  /*0650*/  IADD3 R6, PT, PT, R6, 0x4, RZ ;  /* 0x0000000406067810 */ /* 0x000fe20007ffe0ff */
[----:B--2---:R-:W-:-:S04]  /*0660*/  FFMA R8, R8, R22, R9 ;  /* 0x0000001608087223 */ /* 0x004fc80000000009 */
[----:B---3--:R-:W-:-:S04]  /*0670*/  FFMA R8, R5, R10, R8 ;  /* 0x0000000a05087223 */ /* 0x008fc80000000008 */
[----:B----4-:R-:W-:-:S04]  /*0680*/  FFMA R8, R25, R12, R8 ;  /* 0x0000000c19087223 */ /* 0x010fc80000000008 */
[----:B-----5:R-:W-:-:S07]  /*0690*/  FFMA R9, R17, R18, R8 ;  /* 0x0000001211097223 */ /* 0x020fce0000000008 */
.L_x_3:
[----:B------:R-:W-:Y:S05]  /*06a0*/  @!P1 BRA `(.L_x_0) ;  /* 0x00000000007c9947 */ /* 0x000fea0003800000 */
[----:B------:R-:W-:Y:S02]  /*06b0*/  ISETP.NE.AND P0, PT, R24, 0x1, PT ;  /* 0x000000011800780c */ /* 0x000fe40003f05270 */
[----:B------:R-:W-:-:S04]  /*06c0*/  LOP3.LUT R0, R0, 0x1, RZ, 0xc0, !PT ;  /* 0x0000000100007812 */ /* 0x000fc800078ec0ff */
[----:B------:R-:W-:-:S07]  /*06d0*/  ISETP.NE.U32.AND P1, PT, R0, 0x1, PT ;  /* 0x000000010000780c */ /* 0x000fce0003f25070 */
[----:B------:R-:W0:Y:S08]  /*06e0*/  @P0 LDC R15, c[0x0][0x388] ;  /* 0x0000e200ff0f0b82 */ /* 0x000e300000000800 */
[----:B------:R-:W1:Y:S08]  /*06f0*/  @P0 LDC R23, c[0x0][0x398] ;  /* 0x0000e600ff170b82 */ /* 0x000e700000000800 */
[----:B------:R-:W2:Y:S08]  /*0700*/  @P0 LDC.64 R16, c[0x0][0x380] ;  /* 0x0000e000ff100b82 */ /* 0x000eb00000000a00 */
[----:B------:R-:W3:Y:S01]  /*0710*/  @P0 LDC.64 R12, c[0x0][0x390] ;  /* 0x0000e400ff0c0b82 */ /* 0x000ee20000000a00 */
[----:B0-----:R-:W-:-:S07]  /*0720*/  @P0 IMAD R7, R6, R15, R2 ;  /* 0x0000000f06070224 */ /* 0x001fce00078e0202 */
[----:B------:R-:W0:Y:S01]  /*0730*/  @!P1 LDC R21, c[0x0][0x388] ;  /* 0x0000e200ff159b82 */ /* 0x000e220000000800 */
[C---:B-1----:R-:W-:Y:S01]  /*0740*/  @P0 IMAD R19, R6.reuse, R23, R3 ;  /* 0x0000001706130224 */ /* 0x042fe200078e0203 */
[----:B------:R-:W-:-:S06]  /*0750*/  @P0 IADD3 R6, PT, PT, R6, 0x2, RZ ;  /* 0x0000000206060810 */ /* 0x000fcc0007ffe0ff */
[----:B------:R-:W1:Y:S01]  /*0760*/  @!P1 LDC R8, c[0x0][0x398] ;  /* 0x0000e600ff089b82 */ /* 0x000e620000000800 */
[----:B--2---:R-:W-:-:S05]  /*0770*/  @P0 IMAD.WIDE R16, R7, 0x4, R16 ;  /* 0x0000000407100825 */ /* 0x004fca00078e0210 */
[----:B------:R-:W2:Y:S02]  /*0780*/  @P0 LDG.E R0, desc[UR4][R16.64] ;  /* 0x0000000410000981 */ /* 0x000ea4000c1e1900 */
[----:B------:R-:W4:Y:S01]  /*0790*/  @!P1 LDC.64 R10, c[0x0][0x380] ;  /* 0x0000e000ff0a9b82 */ /* 0x000f220000000a00 */
[----:B---3--:R-:W-:-:S07]  /*07a0*/  @P0 IMAD.WIDE R12, R19, 0x4, R12 ;  /* 0x00000004130c0825 */ /* 0x008fce00078e020c */
[----:B------:R-:W3:Y:S01]  /*07b0*/  @!P1 LDC.64 R4, c[0x0][0x390] ;  /* 0x0000e400ff049b82 */ /* 0x000ee20000000a00 */
[----:B0-----:R-:W-:Y:S02]  /*07c0*/  @!P1 IMAD R19, R6, R21, R2 ;  /* 0x0000001506139224 */ /* 0x001fe400078e0202 */
[----:B------:R-:W-:-:S04]  /*07d0*/  @P0 IMAD.WIDE R14, R15, 0x4, R16 ;  /* 0x000000040f0e0825 */ /* 0x000fc800078e0210 */
[----:B-1----:R-:W-:Y:S02]  /*07e0*/  @!P1 IMAD R21, R6, R8, R3 ;  /* 0x0000000806159224 */ /* 0x002fe400078e0203 */
[----:B------:R-:W5:Y:S01]  /*07f0*/  @P0 LDG.E R15, desc[UR4][R14.64] ;  /* 0x000000040e0f0981 */ /* 0x000f62000c1e1900 */
[----:B------:R-:W-:-:S03]  /*0800*/  @P0 IMAD.WIDE R6, R23, 0x4, R12 ;  /* 0x0000000417060825 */ /* 0x000fc600078e020c */
[----:B------:R-:W2:Y:S01]  /*0810*/  @P0 LDG.E R12, desc[UR4][R12.64] ;  /* 0x000000040c0c0981 */ /* 0x000ea2000c1e1900 */
[----:B----4-:R-:W-:-:S03]  /*0820*/  @!P1 IMAD.WIDE R10, R19, 0x4, R10 ;  /* 0x00000004130a9825 */ /* 0x010fc600078e020a */
[----:B------:R-:W5:Y:S04]  /*0830*/  @P0 LDG.E R6, desc[UR4][R6.64] ;  /* 0x0000000406060981 */ /* 0x000f68000c1e1900 */
[----:B------:R-:W4:Y:S01]  /*0840*/  @!P1 LDG.E R10, desc[UR4][R10.64] ;  /* 0x000000040a0a9981 */ /* 0x000f22000c1e1900 */
[----:B---3--:R-:W-:-:S06]  /*0850*/  @!P1 IMAD.WIDE R4, R21, 0x4, R4 ;  /* 0x0000000415049825 */ /* 0x008fcc00078e0204 */
[----:B------:R-:W4:Y:S01]  /*0860*/  @!P1 LDG.E R4, desc[UR4][R4.64] ;  /* 0x0000000404049981 */ /* 0x000f22000c1e1900 */
[----:B--2---:R-:W-:-:S04]  /*0870*/  @P0 FFMA R0, R0, R12, R9 ;  /* 0x0000000c00000223 */ /* 0x004fc80000000009 */
[----:B-----5:R-:W-:-:S04]  /*0880*/  @P0 FFMA R9, R15, R6, R0 ;  /* 0x000000060f090223 */ /* 0x020fc80000000000 */
[----:B----4-:R-:W-:-:S07]  /*0890*/  @!P1 FFMA R9, R10, R4, R9 ;  /* 0x000000040a099223 */ /* 0x010fce0000000009 */
.L_x_0:
[----:B------:R-:W0:Y:S01]  /*08a0*/  LDC.64 R4, c[0x0][0x3a0] ;  /* 0x0000e800ff047b82 */ /* 0x000e220000000a00 */
[----:B------:R-:W1:Y:S02]  /*08b0*/  LDCU UR6, c[0x0][0x3a8] ;  /* 0x00007500ff0677ac */ /* 0x000e640008000800 */
[----:B-1----:R-:W-:Y:S01]  /*08c0*/  IMAD R3, R3, UR6, R2 ;  /* 0x0000000603037c24 */ /* 0x002fe2000f8e0202 */
[----:B------:R-:W1:Y:S03]  /*08d0*/  LDCU.64 UR6, c[0x0][0x3b0] ;  /* 0x00007600ff0677ac */ /* 0x000e660008000a00 */
[----:B0-----:R-:W-:-:S05]  /*08e0*/  IMAD.WIDE R2, R3, 0x4, R4 ;  /* 0x0000000403027825 */ /* 0x001fca00078e0204 */
[----:B------:R-:W1:Y:S02]  /*08f0*/  LDG.E R0, desc[UR4][R2.64] ;  /* 0x0000000402007981 */ /* 0x000e64000c1e1900 */
[----:B-1----:R-:W-:-:S04]  /*0900*/  FMUL R0, R0, UR7 ;  /* 0x0000000700007c20 */ /* 0x002fc80008400000 */
[----:B------:R-:W-:-:S05]  /*0910*/  FFMA R9, R9, UR6, R0 ;  /* 0x0000000609097c23 */ /* 0x000fca0008000000 */
[----:B------:R-:W-:Y:S01]  /*0920*/  STG.E desc[UR4][R2.64], R9 ;  /* 0x0000000902007986 */ /* 0x000fe2000c101904 */
[----:B------:R-:W-:Y:S05]  /*0930*/  EXIT ;  /* 0x000000000000794d */ /* 0x000fea0003800000 */
.L_x_4:
[----:B------:R-:W-:-:S00]  /*0940*/  BRA `(.L_x_4) ;  /* 0xfffffffc00fc7947 */ /* 0x000fc0000383ffff */
[----:B------:R-:W-:-:S00]  /*0950*/  NOP ;  /* 0x0000000000007918 */ /* 0x000fc00000000000 */
        /* <DEDUP_REMOVED lines=10> */
.L_x_5:


//--------------------- .nv.shared.reserved.0     --------------------------
	.section	.nv.shared.reserved.0,"aw",@nobits
	.weak		__nv_reservedSMEM_offset_0_alias
	.size		__nv_reservedSMEM_offset_0_alias, 0, 64
	.other		__nv_reservedSMEM_offset_0_alias,@"STO_CUDA_RESERVED_SHARED STV_DEFAULT"
__nv_reservedSMEM_offset_0_alias:
	.zero		0
	.zero		64


//--------------------- .nv.constant0._Z12sgemm_kernelPKfiS0_iPfiiff --------------------------
	.section	.nv.constant0._Z12sgemm_kernelPKfiS0_iPfiiff,"a",@progbits
	.sectionflags	@""
	.align	4
.nv.constant0._Z12sgemm_kernelPKfiS0_iPfiiff:
	.zero		952


//--------------------- SYMBOLS --------------------------

	.type		.nv.reservedSmem.offset0,@object
	.size		.nv.reservedSmem.offset0,0x4
